	.headerflags	@"EF_CUDA_TEXMODE_UNIFIED EF_CUDA_64BIT_ADDRESS EF_CUDA_ACCELERATORS EF_CUDA_SM90 EF_CUDA_VIRTUAL_SM(EF_CUDA_SM90)"
	.elftype	@"ET_EXEC"


//--------------------- .nv.info                  --------------------------
	.section	.nv.info,"",@"SHT_CUDA_INFO"
	.align	4


	//----- nvinfo : EIATTR_REGCOUNT
	.align		4
        /*0000*/ 	.byte	0x04, 0x2f
        /*0002*/ 	.short	(.L_1 - .L_0)
	.align		4
.L_0:
        /*0004*/ 	.word	index@(triton_poi_fused_mul_transpose_4)
        /*0008*/ 	.word	0x00000014


	//----- nvinfo : EIATTR_MIN_STACK_SIZE
	.align		4
.L_1:
        /*000c*/ 	.byte	0x04, 0x12
        /*000e*/ 	.short	(.L_3 - .L_2)
	.align		4
.L_2:
        /*0010*/ 	.word	index@(triton_poi_fused_mul_transpose_4)
        /*0014*/ 	.word	0x00000000


	//----- nvinfo : EIATTR_FRAME_SIZE
	.align		4
.L_3:
        /*0018*/ 	.byte	0x04, 0x11
        /*001a*/ 	.short	(.L_5 - .L_4)
	.align		4
.L_4:
        /*001c*/ 	.word	index@(triton_poi_fused_mul_transpose_4)
        /*0020*/ 	.word	0x00000000


	//----- nvinfo : EIATTR_MIN_STACK_SIZE
	.align		4
.L_5:
        /*0024*/ 	.byte	0x04, 0x12
        /*0026*/ 	.short	(.L_7 - .L_6)
	.align		4
.L_6:
        /*0028*/ 	.word	index@(triton_poi_fused_mul_transpose_4)
        /*002c*/ 	.word	0x00000000
.L_7:


//--------------------- .nv.info.triton_poi_fused_mul_transpose_4 --------------------------
	.section	.nv.info.triton_poi_fused_mul_transpose_4,"",@"SHT_CUDA_INFO"
	.sectionflags	@""
	.align	4


	//----- nvinfo : EIATTR_CUDA_API_VERSION
	.align		4
        /*0000*/ 	.byte	0x04, 0x37
        /*0002*/ 	.short	(.L_9 - .L_8)
.L_8:
        /*0004*/ 	.word	0x0000007c


	//----- nvinfo : EIATTR_KPARAM_INFO
	.align		4
.L_9:
        /*0008*/ 	.byte	0x04, 0x17
        /*000a*/ 	.short	(.L_11 - .L_10)
.L_10:
        /*000c*/ 	.word	0x00000000
        /*0010*/ 	.short	0x0005
        /*0012*/ 	.short	0x0024
        /*0014*/ 	.byte	0x00, 0xf0, 0x11, 0x00


	//----- nvinfo : EIATTR_KPARAM_INFO
	.align		4
.L_11:
        /*0018*/ 	.byte	0x04, 0x17
        /*001a*/ 	.short	(.L_13 - .L_12)
.L_12:
        /*001c*/ 	.word	0x00000000
        /*0020*/ 	.short	0x0004
        /*0022*/ 	.short	0x0020
        /*0024*/ 	.byte	0x00, 0xf0, 0x11, 0x00


	//----- nvinfo : EIATTR_KPARAM_INFO
	.align		4
.L_13:
        /*0028*/ 	.byte	0x04, 0x17
        /*002a*/ 	.short	(.L_15 - .L_14)
.L_14:
        /*002c*/ 	.word	0x00000000
        /*0030*/ 	.short	0x0003
        /*0032*/ 	.short	0x0018
        /*0034*/ 	.byte	0x00, 0xf4, 0x21, 0x00


	//----- nvinfo : EIATTR_KPARAM_INFO
	.align		4
.L_15:
        /*0038*/ 	.byte	0x04, 0x17
        /*003a*/ 	.short	(.L_17 - .L_16)
.L_16:
        /*003c*/ 	.word	0x00000000
        /*0040*/ 	.short	0x0002
        /*0042*/ 	.short	0x0010
        /*0044*/ 	.byte	0x00, 0xf4, 0x21, 0x00


	//----- nvinfo : EIATTR_KPARAM_INFO
	.align		4
.L_17:
        /*0048*/ 	.byte	0x04, 0x17
        /*004a*/ 	.short	(.L_19 - .L_18)
.L_18:
        /*004c*/ 	.word	0x00000000
        /*0050*/ 	.short	0x0001
        /*0052*/ 	.short	0x0008
        /*0054*/ 	.byte	0x00, 0xf4, 0x21, 0x00


	//----- nvinfo : EIATTR_KPARAM_INFO
	.align		4
.L_19:
        /*0058*/ 	.byte	0x04, 0x17
        /*005a*/ 	.short	(.L_21 - .L_20)
.L_20:
        /*005c*/ 	.word	0x00000000
        /*0060*/ 	.short	0x0000
        /*0062*/ 	.short	0x0000
        /*0064*/ 	.byte	0x00, 0xf4, 0x21, 0x00


	//----- nvinfo : EIATTR_SPARSE_MMA_MASK
	.align		4
.L_21:
        /*0068*/ 	.byte	0x03, 0x50
        /*006a*/ 	.short	0x0000


	//----- nvinfo : EIATTR_MAXREG_COUNT
	.align		4
        /*006c*/ 	.byte	0x03, 0x1b
        /*006e*/ 	.short	0x00ff


	//----- nvinfo : EIATTR_EXIT_INSTR_OFFSETS
	.align		4
        /*0070*/ 	.byte	0x04, 0x1c
        /*0072*/ 	.short	(.L_23 - .L_22)


	//   ....[0]....
.L_22:
        /*0074*/ 	.word	0x00000390


	//   ....[1]....
        /*0078*/ 	.word	0x000003b0


	//----- nvinfo : EIATTR_REQNTID
	.align		4
.L_23:
        /*007c*/ 	.byte	0x04, 0x10
        /*007e*/ 	.short	(.L_25 - .L_24)
.L_24:
        /*0080*/ 	.word	0x00000020
        /*0084*/ 	.word	0x00000001
        /*0088*/ 	.word	0x00000001


	//----- nvinfo : EIATTR_CBANK_PARAM_SIZE
	.align		4
.L_25:
        /*008c*/ 	.byte	0x03, 0x19
        /*008e*/ 	.short	0x0028


	//----- nvinfo : EIATTR_PARAM_CBANK
	.align		4
        /*0090*/ 	.byte	0x04, 0x0a
        /*0092*/ 	.short	(.L_27 - .L_26)
	.align		4
.L_26:
        /*0094*/ 	.word	index@(.nv.constant0.triton_poi_fused_mul_transpose_4)
        /*0098*/ 	.short	0x0210
        /*009a*/ 	.short	0x0028


	//----- nvinfo : EIATTR_SW_WAR
	.align		4
.L_27:
        /*009c*/ 	.byte	0x04, 0x36
        /*009e*/ 	.short	(.L_29 - .L_28)
.L_28:
        /*00a0*/ 	.word	0x00000008
.L_29:


//--------------------- .nv.callgraph             --------------------------
	.section	.nv.callgraph,"",@"SHT_CUDA_CALLGRAPH"
	.align	4
	.sectionentsize	8
	.align		4
        /*0000*/ 	.word	0x00000000
	.align		4
        /*0004*/ 	.word	0xffffffff
	.align		4
        /*0008*/ 	.word	0x00000000
	.align		4
        /*000c*/ 	.word	0xfffffffe
	.align		4
        /*0010*/ 	.word	0x00000000
	.align		4
        /*0014*/ 	.word	0xfffffffd
	.align		4
        /*0018*/ 	.word	0x00000000
	.align		4
        /*001c*/ 	.word	0xfffffffc


//--------------------- .text.triton_poi_fused_mul_transpose_4 --------------------------
	.section	.text.triton_poi_fused_mul_transpose_4,"ax",@progbits
	.sectionflags	@"SHF_BARRIERS=1"
	.align	128
        .global         triton_poi_fused_mul_transpose_4
        .type           triton_poi_fused_mul_transpose_4,@function
        .size           triton_poi_fused_mul_transpose_4,(.L_x_1 - triton_poi_fused_mul_transpose_4)
        .other          triton_poi_fused_mul_transpose_4,@"STO_CUDA_ENTRY STV_DEFAULT"
triton_poi_fused_mul_transpose_4:
.text.triton_poi_fused_mul_transpose_4:
[----:B------:R-:W0:Y:S02]  /*0000*/  LDC R1, c[0x0][0x28] ;  /* 0x00000a00ff017b82 */ /* 0x000e240000000800 */
[----:B------:R-:W1:Y:S01]  /*0010*/  S2R R0, SR_CTAID.Y ;  /* 0x0000000000007919 */ /* 0x000e620000002600 */
[----:B------:R-:W2:Y:S01]  /*0020*/  LDC.64 R4, c[0x0][0x218] ;  /* 0x00008600ff047b82 */ /* 0x000ea20000000a00 */
[----:B------:R-:W-:Y:S01]  /*0030*/  ULDC.64 UR6, c[0x0][0x208] ;  /* 0x0000820000067ab9 */ /* 0x000fe20000000a00 */
[----:B------:R-:W3:Y:S01]  /*0040*/  S2R R15, SR_TID.X ;  /* 0x00000000000f7919 */ /* 0x000ee20000002100 */
[----:B------:R-:W4:Y:S05]  /*0050*/  S2R R8, SR_CTAID.X ;  /* 0x0000000000087919 */ /* 0x000f2a0000002500 */
[----:B------:R-:W5:Y:S01]  /*0060*/  LDC.64 R2, c[0x0][0x210] ;  /* 0x00008400ff027b82 */ /* 0x000f620000000a00 */
[----:B-1----:R-:W-:Y:S01]  /*0070*/  IMAD.SHL.U32 R0, R0, 0x8, RZ ;  /* 0x0000000800007824 */ /* 0x002fe200078e00ff */
[----:B---3--:R-:W-:-:S04]  /*0080*/  SHF.R.U32.HI R9, RZ, 0x3, R15 ;  /* 0x00000003ff097819 */ /* 0x008fc8000001160f */
[----:B------:R-:W-:Y:S01]  /*0090*/  LOP3.LUT R6, R0, 0x7, R15, 0xf8, !PT ;  /* 0x0000000700067812 */ /* 0x000fe200078ef80f */
[----:B----4-:R-:W-:-:S03]  /*00a0*/  IMAD.SHL.U32 R8, R8, 0x4, RZ ;  /* 0x0000000408087824 */ /* 0x010fc600078e00ff */
[----:B------:R-:W-:Y:S02]  /*00b0*/  SHF.R.S32.HI R7, RZ, 0x1f, R6 ;  /* 0x0000001fff077819 */ /* 0x000fe40000011406 */
[----:B------:R-:W-:Y:S02]  /*00c0*/  ISETP.GE.AND P1, PT, R6, 0x10, PT ;  /* 0x000000100600780c */ /* 0x000fe40003f26270 */
[----:B------:R-:W-:Y:S02]  /*00d0*/  LEA.HI R10, R7, R6, RZ, 0x2 ;  /* 0x00000006070a7211 */ /* 0x000fe400078f10ff */
[----:B------:R-:W-:Y:S02]  /*00e0*/  SGXT.U32 R7, R9, 0x2 ;  /* 0x000000020907781a */ /* 0x000fe40000000000 */
[----:B------:R-:W-:Y:S02]  /*00f0*/  LOP3.LUT R11, R10, 0xfffffffc, RZ, 0xc0, !PT ;  /* 0xfffffffc0a0b7812 */ /* 0x000fe400078ec0ff */
[----:B------:R-:W-:-:S02]  /*0100*/  LOP3.LUT R9, R8, R7, RZ, 0xfc, !PT ;  /* 0x0000000708097212 */ /* 0x000fc400078efcff */
[----:B------:R-:W-:Y:S01]  /*0110*/  SHF.R.S32.HI R10, RZ, 0x2, R10 ;  /* 0x00000002ff0a7819 */ /* 0x000fe2000001140a */
[----:B------:R-:W-:Y:S01]  /*0120*/  IMAD.IADD R11, R6, 0x1, -R11 ;  /* 0x00000001060b7824 */ /* 0x000fe200078e0a0b */
[----:B------:R-:W-:-:S03]  /*0130*/  ISETP.GE.AND P0, PT, R9, 0x4, PT ;  /* 0x000000040900780c */ /* 0x000fc60003f06270 */
[----:B------:R-:W-:Y:S01]  /*0140*/  IMAD R10, R10, 0xc, R11 ;  /* 0x0000000c0a0a7824 */ /* 0x000fe200078e020b */
[----:B------:R-:W-:Y:S01]  /*0150*/  ISETP.LT.AND P0, PT, R6, 0x10, !P0 ;  /* 0x000000100600780c */ /* 0x000fe20004701270 */
[----:B--2---:R-:W-:-:S04]  /*0160*/  IMAD.WIDE R4, R11, 0x4, R4 ;  /* 0x000000040b047825 */ /* 0x004fc800078e0204 */
[----:B------:R-:W-:Y:S01]  /*0170*/  IMAD R13, R9, 0x30, R10 ;  /* 0x00000030090d7824 */ /* 0x000fe200078e020a */
[----:B------:R-:W-:-:S03]  /*0180*/  CS2R R10, SRZ ;  /* 0x00000000000a7805 */ /* 0x000fc6000001ff00 */
[----:B-----5:R-:W-:-:S03]  /*0190*/  IMAD.WIDE R2, R13, 0x4, R2 ;  /* 0x000000040d027825 */ /* 0x020fc600078e0202 */
[----:B------:R1:W2:Y:S04]  /*01a0*/  @!P1 LDG.E.EL R11, desc[UR6][R4.64] ;  /* 0x00000006040b9981 */ /* 0x0002a8000c2e1900 */
[----:B------:R3:W2:Y:S01]  /*01b0*/  @P0 LDG.E.EL R10, desc[UR6][R2.64] ;  /* 0x00000006020a0981 */ /* 0x0006a2000c2e1900 */
[----:B------:R-:W4:Y:S01]  /*01c0*/  S2UR UR5, SR_CgaCtaId ;  /* 0x00000000000579c3 */ /* 0x000f220000008800 */
[C---:B------:R-:W-:Y:S01]  /*01d0*/  IMAD.SHL.U32 R12, R15.reuse, 0x4, RZ ;  /* 0x000000040f0c7824 */ /* 0x040fe200078e00ff */
[----:B------:R-:W-:Y:S01]  /*01e0*/  UMOV UR4, 0x400 ;  /* 0x0000040000047882 */ /* 0x000fe20000000000 */
[----:B------:R-:W-:Y:S01]  /*01f0*/  LOP3.LUT R13, R15, 0x1c, RZ, 0xc0, !PT ;  /* 0x0000001c0f0d7812 */ /* 0x000fe200078ec0ff */
[----:B------:R-:W-:Y:S01]  /*0200*/  IMAD R9, R9, 0x10, R6 ;  /* 0x0000001009097824 */ /* 0x000fe200078e0206 */
[----:B------:R-:W-:-:S02]  /*0210*/  LOP3.LUT R8, R8, 0x3, R15, 0xf8, !PT ;  /* 0x0000000308087812 */ /* 0x000fc400078ef80f */
[----:B------:R-:W-:Y:S01]  /*0220*/  LOP3.LUT R12, R12, 0x1c, RZ, 0xc0, !PT ;  /* 0x0000001c0c0c7812 */ /* 0x000fe200078ec0ff */
[----:B-1----:R-:W1:Y:S01]  /*0230*/  LDC.64 R4, c[0x0][0x228] ;  /* 0x00008a00ff047b82 */ /* 0x002e620000000a00 */
[----:B------:R-:W-:Y:S02]  /*0240*/  ISETP.GE.AND P1, PT, R8, 0x4, PT ;  /* 0x000000040800780c */ /* 0x000fe40003f26270 */
[----:B------:R-:W-:-:S05]  /*0250*/  LOP3.LUT R7, R12, R7, RZ, 0xfc, !PT ;  /* 0x000000070c077212 */ /* 0x000fca00078efcff */
[----:B---3--:R-:W3:Y:S01]  /*0260*/  LDC.64 R2, c[0x0][0x220] ;  /* 0x00008800ff027b82 */ /* 0x008ee20000000a00 */
[----:B----4-:R-:W-:-:S06]  /*0270*/  UPRMT UR4, UR5, 0x654, UR4 ;  /* 0x0000065405047896 */ /* 0x010fcc0008000004 */
[----:B------:R-:W-:Y:S01]  /*0280*/  VIADD R14, R12, UR4 ;  /* 0x000000040c0e7c36 */ /* 0x000fe20008000000 */
[----:B------:R-:W-:Y:S01]  /*0290*/  LOP3.LUT R12, R15, 0x1f, RZ, 0xc0, !PT ;  /* 0x0000001f0f0c7812 */ /* 0x000fe200078ec0ff */
[----:B------:R-:W-:Y:S02]  /*02a0*/  VIADD R13, R13, UR4 ;  /* 0x000000040d0d7c36 */ /* 0x000fe40008000000 */
[----:B------:R-:W-:Y:S01]  /*02b0*/  IMAD R14, R7, 0x4, R14 ;  /* 0x00000004070e7824 */ /* 0x000fe200078e020e */
[----:B------:R-:W-:Y:S01]  /*02c0*/  SHF.R.U32.HI R7, RZ, 0x2, R15 ;  /* 0x00000002ff077819 */ /* 0x000fe2000001160f */
[----:B------:R-:W-:Y:S02]  /*02d0*/  IMAD R12, R12, 0x4, R13 ;  /* 0x000000040c0c7824 */ /* 0x000fe400078e020d */
[----:B-1----:R-:W-:Y:S01]  /*02e0*/  IMAD.WIDE R4, R9, 0x4, R4 ;  /* 0x0000000409047825 */ /* 0x002fe200078e0204 */
[----:B------:R-:W-:-:S04]  /*02f0*/  SGXT.U32 R7, R7, 0x3 ;  /* 0x000000030707781a */ /* 0x000fc80000000000 */
[----:B------:R-:W-:-:S04]  /*0300*/  LOP3.LUT R7, R0, R7, RZ, 0xfc, !PT ;  /* 0x0000000700077212 */ /* 0x000fc800078efcff */
[C---:B------:R-:W-:Y:S01]  /*0310*/  ISETP.LT.AND P1, PT, R7.reuse, 0x10, !P1 ;  /* 0x000000100700780c */ /* 0x040fe20004f21270 */
[----:B------:R-:W-:-:S04]  /*0320*/  IMAD R7, R7, 0x4, R8 ;  /* 0x0000000407077824 */ /* 0x000fc800078e0208 */
[----:B---3--:R-:W-:-:S04]  /*0330*/  IMAD.WIDE R2, R7, 0x4, R2 ;  /* 0x0000000407027825 */ /* 0x008fc800078e0202 */
[----:B--2---:R-:W-:-:S05]  /*0340*/  FADD R17, R11, R10 ;  /* 0x0000000a0b117221 */ /* 0x004fca0000000000 */
[----:B------:R-:W-:Y:S01]  /*0350*/  STS [R14], R17 ;  /* 0x000000110e007388 */ /* 0x000fe20000000800 */
[----:B------:R-:W-:Y:S06]  /*0360*/  BAR.SYNC.DEFER_BLOCKING 0x0 ;  /* 0x0000000000007b1d */ /* 0x000fec0000010000 */
[----:B------:R-:W1:Y:S04]  /*0370*/  LDS R11, [R12] ;  /* 0x000000000c0b7984 */ /* 0x000e680000000800 */
[----:B-1----:R1:W-:Y:S01]  /*0380*/  @P1 STG.E desc[UR6][R2.64], R11 ;  /* 0x0000000b02001986 */ /* 0x0023e2000c101906 */
[----:B------:R-:W-:Y:S05]  /*0390*/  @!P0 EXIT ;  /* 0x000000000000894d */ /* 0x000fea0003800000 */
[----:B------:R-:W-:Y:S01]  /*03a0*/  STG.E desc[UR6][R4.64], R17 ;  /* 0x0000001104007986 */ /* 0x000fe2000c101906 */
[----:B------:R-:W-:Y:S05]  /*03b0*/  EXIT ;  /* 0x000000000000794d */ /* 0x000fea0003800000 */
.L_x_0:
[----:B------:R-:W-:-:S00]  /*03c0*/  BRA `(.L_x_0) ;  /* 0xfffffffc00fc7947 */ /* 0x000fc0000383ffff */
[----:B------:R-:W-:-:S00]  /*03d0*/  NOP ;  /* 0x0000000000007918 */ /* 0x000fc00000000000 */
        /* <DEDUP_REMOVED lines=10> */
.L_x_1:


//--------------------- .nv.shared.triton_poi_fused_mul_transpose_4 --------------------------
	.section	.nv.shared.triton_poi_fused_mul_transpose_4,"aw",@nobits
	.sectionflags	@""
	.align	16
	.zero		1024


//--------------------- .nv.constant0.triton_poi_fused_mul_transpose_4 --------------------------
	.section	.nv.constant0.triton_poi_fused_mul_transpose_4,"a",@progbits
	.sectionflags	@""
	.align	4
.nv.constant0.triton_poi_fused_mul_transpose_4:
	.zero		568
